//
// Generated by NVIDIA NVVM Compiler
//
// Compiler Build ID: CL-36424714
// Cuda compilation tools, release 13.0, V13.0.88
// Based on NVVM 20.0.0
//

.version 9.0
.target sm_100
.address_size 64

	// .globl	_Z6kernelv

.visible .entry _Z6kernelv()
{
	.reg .b32 	%r<1001>;

	mov.b32 	%r1000, 1000000;
	// begin inline asm
	nanosleep.u32 %r1000;
	// end inline asm
	// begin inline asm
	nanosleep.u32 %r1000;
	// end inline asm
	// begin inline asm
	nanosleep.u32 %r1000;
	// end inline asm
	// begin inline asm
	nanosleep.u32 %r1000;
	// end inline asm
	// begin inline asm
	nanosleep.u32 %r1000;
	// end inline asm
	// begin inline asm
	nanosleep.u32 %r1000;
	// end inline asm
	// begin inline asm
	nanosleep.u32 %r1000;
	// end inline asm
	// begin inline asm
	nanosleep.u32 %r1000;
	// end inline asm
	// begin inline asm
	nanosleep.u32 %r1000;
	// end inline asm
	// begin inline asm
	nanosleep.u32 %r1000;
	// end inline asm
	// begin inline asm
	nanosleep.u32 %r1000;
	// end inline asm
	// begin inline asm
	nanosleep.u32 %r1000;
	// end inline asm
	// begin inline asm
	nanosleep.u32 %r1000;
	// end inline asm
	// begin inline asm
	nanosleep.u32 %r1000;
	// end inline asm
	// begin inline asm
	nanosleep.u32 %r1000;
	// end inline asm
	// begin inline asm
	nanosleep.u32 %r1000;
	// end inline asm
	// begin inline asm
	nanosleep.u32 %r1000;
	// end inline asm
	// begin inline asm
	nanosleep.u32 %r1000;
	// end inline asm
	// begin inline asm
	nanosleep.u32 %r1000;
	// end inline asm
	// begin inline asm
	nanosleep.u32 %r1000;
	// end inline asm
	// begin inline asm
	nanosleep.u32 %r1000;
	// end inline asm
	// begin inline asm
	nanosleep.u32 %r1000;
	// end inline asm
	// begin inline asm
	nanosleep.u32 %r1000;
	// end inline asm
	// begin inline asm
	nanosleep.u32 %r1000;
	// end inline asm
	// begin inline asm
	nanosleep.u32 %r1000;
	// end inline asm
	// begin inline asm
	nanosleep.u32 %r1000;
	// end inline asm
	// begin inline asm
	nanosleep.u32 %r1000;
	// end inline asm
	// begin inline asm
	nanosleep.u32 %r1000;
	// end inline asm
	// begin inline asm
	nanosleep.u32 %r1000;
	// end inline asm
	// begin inline asm
	nanosleep.u32 %r1000;
	// end inline asm
	// begin inline asm
	nanosleep.u32 %r1000;
	// end inline asm
	// begin inline asm
	nanosleep.u32 %r1000;
	// end inline asm
	// begin inline asm
	nanosleep.u32 %r1000;
	// end inline asm
	// begin inline asm
	nanosleep.u32 %r1000;
	// end inline asm
	// begin inline asm
	nanosleep.u32 %r1000;
	// end inline asm
	// begin inline asm
	nanosleep.u32 %r1000;
	// end inline asm
	// begin inline asm
	nanosleep.u32 %r1000;
	// end inline asm
	// begin inline asm
	nanosleep.u32 %r1000;
	// end inline asm
	// begin inline asm
	nanosleep.u32 %r1000;
	// end inline asm
	// begin inline asm
	nanosleep.u32 %r1000;
	// end inline asm
	// begin inline asm
	nanosleep.u32 %r1000;
	// end inline asm
	// begin inline asm
	nanosleep.u32 %r1000;
	// end inline asm
	// begin inline asm
	nanosleep.u32 %r1000;
	// end inline asm
	// begin inline asm
	nanosleep.u32 %r1000;
	// end inline asm
	// begin inline asm
	nanosleep.u32 %r1000;
	// end inline asm
	// begin inline asm
	nanosleep.u32 %r1000;
	// end inline asm
	// begin inline asm
	nanosleep.u32 %r1000;
	// end inline asm
	// begin inline asm
	nanosleep.u32 %r1000;
	// end inline asm
	// begin inline asm
	nanosleep.u32 %r1000;
	// end inline asm
	// begin inline asm
	nanosleep.u32 %r1000;
	// end inline asm
	// begin inline asm
	nanosleep.u32 %r1000;
	// end inline asm
	// begin inline asm
	nanosleep.u32 %r1000;
	// end inline asm
	// begin inline asm
	nanosleep.u32 %r1000;
	// end inline asm
	// begin inline asm
	nanosleep.u32 %r1000;
	// end inline asm
	// begin inline asm
	nanosleep.u32 %r1000;
	// end inline asm
	// begin inline asm
	nanosleep.u32 %r1000;
	// end inline asm
	// begin inline asm
	nanosleep.u32 %r1000;
	// end inline asm
	// begin inline asm
	nanosleep.u32 %r1000;
	// end inline asm
	// begin inline asm
	nanosleep.u32 %r1000;
	// end inline asm
	// begin inline asm
	nanosleep.u32 %r1000;
	// end inline asm
	// begin inline asm
	nanosleep.u32 %r1000;
	// end inline asm
	// begin inline asm
	nanosleep.u32 %r1000;
	// end inline asm
	// begin inline asm
	nanosleep.u32 %r1000;
	// end inline asm
	// begin inline asm
	nanosleep.u32 %r1000;
	// end inline asm
	// begin inline asm
	nanosleep.u32 %r1000;
	// end inline asm
	// begin inline asm
	nanosleep.u32 %r1000;
	// end inline asm
	// begin inline asm
	nanosleep.u32 %r1000;
	// end inline asm
	// begin inline asm
	nanosleep.u32 %r1000;
	// end inline asm
	// begin inline asm
	nanosleep.u32 %r1000;
	// end inline asm
	// begin inline asm
	nanosleep.u32 %r1000;
	// end inline asm
	// begin inline asm
	nanosleep.u32 %r1000;
	// end inline asm
	// begin inline asm
	nanosleep.u32 %r1000;
	// end inline asm
	// begin inline asm
	nanosleep.u32 %r1000;
	// end inline asm
	// begin inline asm
	nanosleep.u32 %r1000;
	// end inline asm
	// begin inline asm
	nanosleep.u32 %r1000;
	// end inline asm
	// begin inline asm
	nanosleep.u32 %r1000;
	// end inline asm
	// begin inline asm
	nanosleep.u32 %r1000;
	// end inline asm
	// begin inline asm
	nanosleep.u32 %r1000;
	// end inline asm
	// begin inline asm
	nanosleep.u32 %r1000;
	// end inline asm
	// begin inline asm
	nanosleep.u32 %r1000;
	// end inline asm
	// begin inline asm
	nanosleep.u32 %r1000;
	// end inline asm
	// begin inline asm
	nanosleep.u32 %r1000;
	// end inline asm
	// begin inline asm
	nanosleep.u32 %r1000;
	// end inline asm
	// begin inline asm
	nanosleep.u32 %r1000;
	// end inline asm
	// begin inline asm
	nanosleep.u32 %r1000;
	// end inline asm
	// begin inline asm
	nanosleep.u32 %r1000;
	// end inline asm
	// begin inline asm
	nanosleep.u32 %r1000;
	// end inline asm
	// begin inline asm
	nanosleep.u32 %r1000;
	// end inline asm
	// begin inline asm
	nanosleep.u32 %r1000;
	// end inline asm
	// begin inline asm
	nanosleep.u32 %r1000;
	// end inline asm
	// begin inline asm
	nanosleep.u32 %r1000;
	// end inline asm
	// begin inline asm
	nanosleep.u32 %r1000;
	// end inline asm
	// begin inline asm
	nanosleep.u32 %r1000;
	// end inline asm
	// begin inline asm
	nanosleep.u32 %r1000;
	// end inline asm
	// begin inline asm
	nanosleep.u32 %r1000;
	// end inline asm
	// begin inline asm
	nanosleep.u32 %r1000;
	// end inline asm
	// begin inline asm
	nanosleep.u32 %r1000;
	// end inline asm
	// begin inline asm
	nanosleep.u32 %r1000;
	// end inline asm
	// begin inline asm
	nanosleep.u32 %r1000;
	// end inline asm
	// begin inline asm
	nanosleep.u32 %r1000;
	// end inline asm
	// begin inline asm
	nanosleep.u32 %r1000;
	// end inline asm
	// begin inline asm
	nanosleep.u32 %r1000;
	// end inline asm
	// begin inline asm
	nanosleep.u32 %r1000;
	// end inline asm
	// begin inline asm
	nanosleep.u32 %r1000;
	// end inline asm
	// begin inline asm
	nanosleep.u32 %r1000;
	// end inline asm
	// begin inline asm
	nanosleep.u32 %r1000;
	// end inline asm
	// begin inline asm
	nanosleep.u32 %r1000;
	// end inline asm
	// begin inline asm
	nanosleep.u32 %r1000;
	// end inline asm
	// begin inline asm
	nanosleep.u32 %r1000;
	// end inline asm
	// begin inline asm
	nanosleep.u32 %r1000;
	// end inline asm
	// begin inline asm
	nanosleep.u32 %r1000;
	// end inline asm
	// begin inline asm
	nanosleep.u32 %r1000;
	// end inline asm
	// begin inline asm
	nanosleep.u32 %r1000;
	// end inline asm
	// begin inline asm
	nanosleep.u32 %r1000;
	// end inline asm
	// begin inline asm
	nanosleep.u32 %r1000;
	// end inline asm
	// begin inline asm
	nanosleep.u32 %r1000;
	// end inline asm
	// begin inline asm
	nanosleep.u32 %r1000;
	// end inline asm
	// begin inline asm
	nanosleep.u32 %r1000;
	// end inline asm
	// begin inline asm
	nanosleep.u32 %r1000;
	// end inline asm
	// begin inline asm
	nanosleep.u32 %r1000;
	// end inline asm
	// begin inline asm
	nanosleep.u32 %r1000;
	// end inline asm
	// begin inline asm
	nanosleep.u32 %r1000;
	// end inline asm
	// begin inline asm
	nanosleep.u32 %r1000;
	// end inline asm
	// begin inline asm
	nanosleep.u32 %r1000;
	// end inline asm
	// begin inline asm
	nanosleep.u32 %r1000;
	// end inline asm
	// begin inline asm
	nanosleep.u32 %r1000;
	// end inline asm
	// begin inline asm
	nanosleep.u32 %r1000;
	// end inline asm
	// begin inline asm
	nanosleep.u32 %r1000;
	// end inline asm
	// begin inline asm
	nanosleep.u32 %r1000;
	// end inline asm
	// begin inline asm
	nanosleep.u32 %r1000;
	// end inline asm
	// begin inline asm
	nanosleep.u32 %r1000;
	// end inline asm
	// begin inline asm
	nanosleep.u32 %r1000;
	// end inline asm
	// begin inline asm
	nanosleep.u32 %r1000;
	// end inline asm
	// begin inline asm
	nanosleep.u32 %r1000;
	// end inline asm
	// begin inline asm
	nanosleep.u32 %r1000;
	// end inline asm
	// begin inline asm
	nanosleep.u32 %r1000;
	// end inline asm
	// begin inline asm
	nanosleep.u32 %r1000;
	// end inline asm
	// begin inline asm
	nanosleep.u32 %r1000;
	// end inline asm
	// begin inline asm
	nanosleep.u32 %r1000;
	// end inline asm
	// begin inline asm
	nanosleep.u32 %r1000;
	// end inline asm
	// begin inline asm
	nanosleep.u32 %r1000;
	// end inline asm
	// begin inline asm
	nanosleep.u32 %r1000;
	// end inline asm
	// begin inline asm
	nanosleep.u32 %r1000;
	// end inline asm
	// begin inline asm
	nanosleep.u32 %r1000;
	// end inline asm
	// begin inline asm
	nanosleep.u32 %r1000;
	// end inline asm
	// begin inline asm
	nanosleep.u32 %r1000;
	// end inline asm
	// begin inline asm
	nanosleep.u32 %r1000;
	// end inline asm
	// begin inline asm
	nanosleep.u32 %r1000;
	// end inline asm
	// begin inline asm
	nanosleep.u32 %r1000;
	// end inline asm
	// begin inline asm
	nanosleep.u32 %r1000;
	// end inline asm
	// begin inline asm
	nanosleep.u32 %r1000;
	// end inline asm
	// begin inline asm
	nanosleep.u32 %r1000;
	// end inline asm
	// begin inline asm
	nanosleep.u32 %r1000;
	// end inline asm
	// begin inline asm
	nanosleep.u32 %r1000;
	// end inline asm
	// begin inline asm
	nanosleep.u32 %r1000;
	// end inline asm
	// begin inline asm
	nanosleep.u32 %r1000;
	// end inline asm
	// begin inline asm
	nanosleep.u32 %r1000;
	// end inline asm
	// begin inline asm
	nanosleep.u32 %r1000;
	// end inline asm
	// begin inline asm
	nanosleep.u32 %r1000;
	// end inline asm
	// begin inline asm
	nanosleep.u32 %r1000;
	// end inline asm
	// begin inline asm
	nanosleep.u32 %r1000;
	// end inline asm
	// begin inline asm
	nanosleep.u32 %r1000;
	// end inline asm
	// begin inline asm
	nanosleep.u32 %r1000;
	// end inline asm
	// begin inline asm
	nanosleep.u32 %r1000;
	// end inline asm
	// begin inline asm
	nanosleep.u32 %r1000;
	// end inline asm
	// begin inline asm
	nanosleep.u32 %r1000;
	// end inline asm
	// begin inline asm
	nanosleep.u32 %r1000;
	// end inline asm
	// begin inline asm
	nanosleep.u32 %r1000;
	// end inline asm
	// begin inline asm
	nanosleep.u32 %r1000;
	// end inline asm
	// begin inline asm
	nanosleep.u32 %r1000;
	// end inline asm
	// begin inline asm
	nanosleep.u32 %r1000;
	// end inline asm
	// begin inline asm
	nanosleep.u32 %r1000;
	// end inline asm
	// begin inline asm
	nanosleep.u32 %r1000;
	// end inline asm
	// begin inline asm
	nanosleep.u32 %r1000;
	// end inline asm
	// begin inline asm
	nanosleep.u32 %r1000;
	// end inline asm
	// begin inline asm
	nanosleep.u32 %r1000;
	// end inline asm
	// begin inline asm
	nanosleep.u32 %r1000;
	// end inline asm
	// begin inline asm
	nanosleep.u32 %r1000;
	// end inline asm
	// begin inline asm
	nanosleep.u32 %r1000;
	// end inline asm
	// begin inline asm
	nanosleep.u32 %r1000;
	// end inline asm
	// begin inline asm
	nanosleep.u32 %r1000;
	// end inline asm
	// begin inline asm
	nanosleep.u32 %r1000;
	// end inline asm
	// begin inline asm
	nanosleep.u32 %r1000;
	// end inline asm
	// begin inline asm
	nanosleep.u32 %r1000;
	// end inline asm
	// begin inline asm
	nanosleep.u32 %r1000;
	// end inline asm
	// begin inline asm
	nanosleep.u32 %r1000;
	// end inline asm
	// begin inline asm
	nanosleep.u32 %r1000;
	// end inline asm
	// begin inline asm
	nanosleep.u32 %r1000;
	// end inline asm
	// begin inline asm
	nanosleep.u32 %r1000;
	// end inline asm
	// begin inline asm
	nanosleep.u32 %r1000;
	// end inline asm
	// begin inline asm
	nanosleep.u32 %r1000;
	// end inline asm
	// begin inline asm
	nanosleep.u32 %r1000;
	// end inline asm
	// begin inline asm
	nanosleep.u32 %r1000;
	// end inline asm
	// begin inline asm
	nanosleep.u32 %r1000;
	// end inline asm
	// begin inline asm
	nanosleep.u32 %r1000;
	// end inline asm
	// begin inline asm
	nanosleep.u32 %r1000;
	// end inline asm
	// begin inline asm
	nanosleep.u32 %r1000;
	// end inline asm
	// begin inline asm
	nanosleep.u32 %r1000;
	// end inline asm
	// begin inline asm
	nanosleep.u32 %r1000;
	// end inline asm
	// begin inline asm
	nanosleep.u32 %r1000;
	// end inline asm
	// begin inline asm
	nanosleep.u32 %r1000;
	// end inline asm
	// begin inline asm
	nanosleep.u32 %r1000;
	// end inline asm
	// begin inline asm
	nanosleep.u32 %r1000;
	// end inline asm
	// begin inline asm
	nanosleep.u32 %r1000;
	// end inline asm
	// begin inline asm
	nanosleep.u32 %r1000;
	// end inline asm
	// begin inline asm
	nanosleep.u32 %r1000;
	// end inline asm
	// begin inline asm
	nanosleep.u32 %r1000;
	// end inline asm
	// begin inline asm
	nanosleep.u32 %r1000;
	// end inline asm
	// begin inline asm
	nanosleep.u32 %r1000;
	// end inline asm
	// begin inline asm
	nanosleep.u32 %r1000;
	// end inline asm
	// begin inline asm
	nanosleep.u32 %r1000;
	// end inline asm
	// begin inline asm
	nanosleep.u32 %r1000;
	// end inline asm
	// begin inline asm
	nanosleep.u32 %r1000;
	// end inline asm
	// begin inline asm
	nanosleep.u32 %r1000;
	// end inline asm
	// begin inline asm
	nanosleep.u32 %r1000;
	// end inline asm
	// begin inline asm
	nanosleep.u32 %r1000;
	// end inline asm
	// begin inline asm
	nanosleep.u32 %r1000;
	// end inline asm
	// begin inline asm
	nanosleep.u32 %r1000;
	// end inline asm
	// begin inline asm
	nanosleep.u32 %r1000;
	// end inline asm
	// begin inline asm
	nanosleep.u32 %r1000;
	// end inline asm
	// begin inline asm
	nanosleep.u32 %r1000;
	// end inline asm
	// begin inline asm
	nanosleep.u32 %r1000;
	// end inline asm
	// begin inline asm
	nanosleep.u32 %r1000;
	// end inline asm
	// begin inline asm
	nanosleep.u32 %r1000;
	// end inline asm
	// begin inline asm
	nanosleep.u32 %r1000;
	// end inline asm
	// begin inline asm
	nanosleep.u32 %r1000;
	// end inline asm
	// begin inline asm
	nanosleep.u32 %r1000;
	// end inline asm
	// begin inline asm
	nanosleep.u32 %r1000;
	// end inline asm
	// begin inline asm
	nanosleep.u32 %r1000;
	// end inline asm
	// begin inline asm
	nanosleep.u32 %r1000;
	// end inline asm
	// begin inline asm
	nanosleep.u32 %r1000;
	// end inline asm
	// begin inline asm
	nanosleep.u32 %r1000;
	// end inline asm
	// begin inline asm
	nanosleep.u32 %r1000;
	// end inline asm
	// begin inline asm
	nanosleep.u32 %r1000;
	// end inline asm
	// begin inline asm
	nanosleep.u32 %r1000;
	// end inline asm
	// begin inline asm
	nanosleep.u32 %r1000;
	// end inline asm
	// begin inline asm
	nanosleep.u32 %r1000;
	// end inline asm
	// begin inline asm
	nanosleep.u32 %r1000;
	// end inline asm
	// begin inline asm
	nanosleep.u32 %r1000;
	// end inline asm
	// begin inline asm
	nanosleep.u32 %r1000;
	// end inline asm
	// begin inline asm
	nanosleep.u32 %r1000;
	// end inline asm
	// begin inline asm
	nanosleep.u32 %r1000;
	// end inline asm
	// begin inline asm
	nanosleep.u32 %r1000;
	// end inline asm
	// begin inline asm
	nanosleep.u32 %r1000;
	// end inline asm
	// begin inline asm
	nanosleep.u32 %r1000;
	// end inline asm
	// begin inline asm
	nanosleep.u32 %r1000;
	// end inline asm
	// begin inline asm
	nanosleep.u32 %r1000;
	// end inline asm
	// begin inline asm
	nanosleep.u32 %r1000;
	// end inline asm
	// begin inline asm
	nanosleep.u32 %r1000;
	// end inline asm
	// begin inline asm
	nanosleep.u32 %r1000;
	// end inline asm
	// begin inline asm
	nanosleep.u32 %r1000;
	// end inline asm
	// begin inline asm
	nanosleep.u32 %r1000;
	// end inline asm
	// begin inline asm
	nanosleep.u32 %r1000;
	// end inline asm
	// begin inline asm
	nanosleep.u32 %r1000;
	// end inline asm
	// begin inline asm
	nanosleep.u32 %r1000;
	// end inline asm
	// begin inline asm
	nanosleep.u32 %r1000;
	// end inline asm
	// begin inline asm
	nanosleep.u32 %r1000;
	// end inline asm
	// begin inline asm
	nanosleep.u32 %r1000;
	// end inline asm
	// begin inline asm
	nanosleep.u32 %r1000;
	// end inline asm
	// begin inline asm
	nanosleep.u32 %r1000;
	// end inline asm
	// begin inline asm
	nanosleep.u32 %r1000;
	// end inline asm
	// begin inline asm
	nanosleep.u32 %r1000;
	// end inline asm
	// begin inline asm
	nanosleep.u32 %r1000;
	// end inline asm
	// begin inline asm
	nanosleep.u32 %r1000;
	// end inline asm
	// begin inline asm
	nanosleep.u32 %r1000;
	// end inline asm
	// begin inline asm
	nanosleep.u32 %r1000;
	// end inline asm
	// begin inline asm
	nanosleep.u32 %r1000;
	// end inline asm
	// begin inline asm
	nanosleep.u32 %r1000;
	// end inline asm
	// begin inline asm
	nanosleep.u32 %r1000;
	// end inline asm
	// begin inline asm
	nanosleep.u32 %r1000;
	// end inline asm
	// begin inline asm
	nanosleep.u32 %r1000;
	// end inline asm
	// begin inline asm
	nanosleep.u32 %r1000;
	// end inline asm
	// begin inline asm
	nanosleep.u32 %r1000;
	// end inline asm
	// begin inline asm
	nanosleep.u32 %r1000;
	// end inline asm
	// begin inline asm
	nanosleep.u32 %r1000;
	// end inline asm
	// begin inline asm
	nanosleep.u32 %r1000;
	// end inline asm
	// begin inline asm
	nanosleep.u32 %r1000;
	// end inline asm
	// begin inline asm
	nanosleep.u32 %r1000;
	// end inline asm
	// begin inline asm
	nanosleep.u32 %r1000;
	// end inline asm
	// begin inline asm
	nanosleep.u32 %r1000;
	// end inline asm
	// begin inline asm
	nanosleep.u32 %r1000;
	// end inline asm
	// begin inline asm
	nanosleep.u32 %r1000;
	// end inline asm
	// begin inline asm
	nanosleep.u32 %r1000;
	// end inline asm
	// begin inline asm
	nanosleep.u32 %r1000;
	// end inline asm
	// begin inline asm
	nanosleep.u32 %r1000;
	// end inline asm
	// begin inline asm
	nanosleep.u32 %r1000;
	// end inline asm
	// begin inline asm
	nanosleep.u32 %r1000;
	// end inline asm
	// begin inline asm
	nanosleep.u32 %r1000;
	// end inline asm
	// begin inline asm
	nanosleep.u32 %r1000;
	// end inline asm
	// begin inline asm
	nanosleep.u32 %r1000;
	// end inline asm
	// begin inline asm
	nanosleep.u32 %r1000;
	// end inline asm
	// begin inline asm
	nanosleep.u32 %r1000;
	// end inline asm
	// begin inline asm
	nanosleep.u32 %r1000;
	// end inline asm
	// begin inline asm
	nanosleep.u32 %r1000;
	// end inline asm
	// begin inline asm
	nanosleep.u32 %r1000;
	// end inline asm
	// begin inline asm
	nanosleep.u32 %r1000;
	// end inline asm
	// begin inline asm
	nanosleep.u32 %r1000;
	// end inline asm
	// begin inline asm
	nanosleep.u32 %r1000;
	// end inline asm
	// begin inline asm
	nanosleep.u32 %r1000;
	// end inline asm
	// begin inline asm
	nanosleep.u32 %r1000;
	// end inline asm
	// begin inline asm
	nanosleep.u32 %r1000;
	// end inline asm
	// begin inline asm
	nanosleep.u32 %r1000;
	// end inline asm
	// begin inline asm
	nanosleep.u32 %r1000;
	// end inline asm
	// begin inline asm
	nanosleep.u32 %r1000;
	// end inline asm
	// begin inline asm
	nanosleep.u32 %r1000;
	// end inline asm
	// begin inline asm
	nanosleep.u32 %r1000;
	// end inline asm
	// begin inline asm
	nanosleep.u32 %r1000;
	// end inline asm
	// begin inline asm
	nanosleep.u32 %r1000;
	// end inline asm
	// begin inline asm
	nanosleep.u32 %r1000;
	// end inline asm
	// begin inline asm
	nanosleep.u32 %r1000;
	// end inline asm
	// begin inline asm
	nanosleep.u32 %r1000;
	// end inline asm
	// begin inline asm
	nanosleep.u32 %r1000;
	// end inline asm
	// begin inline asm
	nanosleep.u32 %r1000;
	// end inline asm
	// begin inline asm
	nanosleep.u32 %r1000;
	// end inline asm
	// begin inline asm
	nanosleep.u32 %r1000;
	// end inline asm
	// begin inline asm
	nanosleep.u32 %r1000;
	// end inline asm
	// begin inline asm
	nanosleep.u32 %r1000;
	// end inline asm
	// begin inline asm
	nanosleep.u32 %r1000;
	// end inline asm
	// begin inline asm
	nanosleep.u32 %r1000;
	// end inline asm
	// begin inline asm
	nanosleep.u32 %r1000;
	// end inline asm
	// begin inline asm
	nanosleep.u32 %r1000;
	// end inline asm
	// begin inline asm
	nanosleep.u32 %r1000;
	// end inline asm
	// begin inline asm
	nanosleep.u32 %r1000;
	// end inline asm
	// begin inline asm
	nanosleep.u32 %r1000;
	// end inline asm
	// begin inline asm
	nanosleep.u32 %r1000;
	// end inline asm
	// begin inline asm
	nanosleep.u32 %r1000;
	// end inline asm
	// begin inline asm
	nanosleep.u32 %r1000;
	// end inline asm
	// begin inline asm
	nanosleep.u32 %r1000;
	// end inline asm
	// begin inline asm
	nanosleep.u32 %r1000;
	// end inline asm
	// begin inline asm
	nanosleep.u32 %r1000;
	// end inline asm
	// begin inline asm
	nanosleep.u32 %r1000;
	// end inline asm
	// begin inline asm
	nanosleep.u32 %r1000;
	// end inline asm
	// begin inline asm
	nanosleep.u32 %r1000;
	// end inline asm
	// begin inline asm
	nanosleep.u32 %r1000;
	// end inline asm
	// begin inline asm
	nanosleep.u32 %r1000;
	// end inline asm
	// begin inline asm
	nanosleep.u32 %r1000;
	// end inline asm
	// begin inline asm
	nanosleep.u32 %r1000;
	// end inline asm
	// begin inline asm
	nanosleep.u32 %r1000;
	// end inline asm
	// begin inline asm
	nanosleep.u32 %r1000;
	// end inline asm
	// begin inline asm
	nanosleep.u32 %r1000;
	// end inline asm
	// begin inline asm
	nanosleep.u32 %r1000;
	// end inline asm
	// begin inline asm
	nanosleep.u32 %r1000;
	// end inline asm
	// begin inline asm
	nanosleep.u32 %r1000;
	// end inline asm
	// begin inline asm
	nanosleep.u32 %r1000;
	// end inline asm
	// begin inline asm
	nanosleep.u32 %r1000;
	// end inline asm
	// begin inline asm
	nanosleep.u32 %r1000;
	// end inline asm
	// begin inline asm
	nanosleep.u32 %r1000;
	// end inline asm
	// begin inline asm
	nanosleep.u32 %r1000;
	// end inline asm
	// begin inline asm
	nanosleep.u32 %r1000;
	// end inline asm
	// begin inline asm
	nanosleep.u32 %r1000;
	// end inline asm
	// begin inline asm
	nanosleep.u32 %r1000;
	// end inline asm
	// begin inline asm
	nanosleep.u32 %r1000;
	// end inline asm
	// begin inline asm
	nanosleep.u32 %r1000;
	// end inline asm
	// begin inline asm
	nanosleep.u32 %r1000;
	// end inline asm
	// begin inline asm
	nanosleep.u32 %r1000;
	// end inline asm
	// begin inline asm
	nanosleep.u32 %r1000;
	// end inline asm
	// begin inline asm
	nanosleep.u32 %r1000;
	// end inline asm
	// begin inline asm
	nanosleep.u32 %r1000;
	// end inline asm
	// begin inline asm
	nanosleep.u32 %r1000;
	// end inline asm
	// begin inline asm
	nanosleep.u32 %r1000;
	// end inline asm
	// begin inline asm
	nanosleep.u32 %r1000;
	// end inline asm
	// begin inline asm
	nanosleep.u32 %r1000;
	// end inline asm
	// begin inline asm
	nanosleep.u32 %r1000;
	// end inline asm
	// begin inline asm
	nanosleep.u32 %r1000;
	// end inline asm
	// begin inline asm
	nanosleep.u32 %r1000;
	// end inline asm
	// begin inline asm
	nanosleep.u32 %r1000;
	// end inline asm
	// begin inline asm
	nanosleep.u32 %r1000;
	// end inline asm
	// begin inline asm
	nanosleep.u32 %r1000;
	// end inline asm
	// begin inline asm
	nanosleep.u32 %r1000;
	// end inline asm
	// begin inline asm
	nanosleep.u32 %r1000;
	// end inline asm
	// begin inline asm
	nanosleep.u32 %r1000;
	// end inline asm
	// begin inline asm
	nanosleep.u32 %r1000;
	// end inline asm
	// begin inline asm
	nanosleep.u32 %r1000;
	// end inline asm
	// begin inline asm
	nanosleep.u32 %r1000;
	// end inline asm
	// begin inline asm
	nanosleep.u32 %r1000;
	// end inline asm
	// begin inline asm
	nanosleep.u32 %r1000;
	// end inline asm
	// begin inline asm
	nanosleep.u32 %r1000;
	// end inline asm
	// begin inline asm
	nanosleep.u32 %r1000;
	// end inline asm
	// begin inline asm
	nanosleep.u32 %r1000;
	// end inline asm
	// begin inline asm
	nanosleep.u32 %r1000;
	// end inline asm
	// begin inline asm
	nanosleep.u32 %r1000;
	// end inline asm
	// begin inline asm
	nanosleep.u32 %r1000;
	// end inline asm
	// begin inline asm
	nanosleep.u32 %r1000;
	// end inline asm
	// begin inline asm
	nanosleep.u32 %r1000;
	// end inline asm
	// begin inline asm
	nanosleep.u32 %r1000;
	// end inline asm
	// begin inline asm
	nanosleep.u32 %r1000;
	// end inline asm
	// begin inline asm
	nanosleep.u32 %r1000;
	// end inline asm
	// begin inline asm
	nanosleep.u32 %r1000;
	// end inline asm
	// begin inline asm
	nanosleep.u32 %r1000;
	// end inline asm
	// begin inline asm
	nanosleep.u32 %r1000;
	// end inline asm
	// begin inline asm
	nanosleep.u32 %r1000;
	// end inline asm
	// begin inline asm
	nanosleep.u32 %r1000;
	// end inline asm
	// begin inline asm
	nanosleep.u32 %r1000;
	// end inline asm
	// begin inline asm
	nanosleep.u32 %r1000;
	// end inline asm
	// begin inline asm
	nanosleep.u32 %r1000;
	// end inline asm
	// begin inline asm
	nanosleep.u32 %r1000;
	// end inline asm
	// begin inline asm
	nanosleep.u32 %r1000;
	// end inline asm
	// begin inline asm
	nanosleep.u32 %r1000;
	// end inline asm
	// begin inline asm
	nanosleep.u32 %r1000;
	// end inline asm
	// begin inline asm
	nanosleep.u32 %r1000;
	// end inline asm
	// begin inline asm
	nanosleep.u32 %r1000;
	// end inline asm
	// begin inline asm
	nanosleep.u32 %r1000;
	// end inline asm
	// begin inline asm
	nanosleep.u32 %r1000;
	// end inline asm
	// begin inline asm
	nanosleep.u32 %r1000;
	// end inline asm
	// begin inline asm
	nanosleep.u32 %r1000;
	// end inline asm
	// begin inline asm
	nanosleep.u32 %r1000;
	// end inline asm
	// begin inline asm
	nanosleep.u32 %r1000;
	// end inline asm
	// begin inline asm
	nanosleep.u32 %r1000;
	// end inline asm
	// begin inline asm
	nanosleep.u32 %r1000;
	// end inline asm
	// begin inline asm
	nanosleep.u32 %r1000;
	// end inline asm
	// begin inline asm
	nanosleep.u32 %r1000;
	// end inline asm
	// begin inline asm
	nanosleep.u32 %r1000;
	// end inline asm
	// begin inline asm
	nanosleep.u32 %r1000;
	// end inline asm
	// begin inline asm
	nanosleep.u32 %r1000;
	// end inline asm
	// begin inline asm
	nanosleep.u32 %r1000;
	// end inline asm
	// begin inline asm
	nanosleep.u32 %r1000;
	// end inline asm
	// begin inline asm
	nanosleep.u32 %r1000;
	// end inline asm
	// begin inline asm
	nanosleep.u32 %r1000;
	// end inline asm
	// begin inline asm
	nanosleep.u32 %r1000;
	// end inline asm
	// begin inline asm
	nanosleep.u32 %r1000;
	// end inline asm
	// begin inline asm
	nanosleep.u32 %r1000;
	// end inline asm
	// begin inline asm
	nanosleep.u32 %r1000;
	// end inline asm
	// begin inline asm
	nanosleep.u32 %r1000;
	// end inline asm
	// begin inline asm
	nanosleep.u32 %r1000;
	// end inline asm
	// begin inline asm
	nanosleep.u32 %r1000;
	// end inline asm
	// begin inline asm
	nanosleep.u32 %r1000;
	// end inline asm
	// begin inline asm
	nanosleep.u32 %r1000;
	// end inline asm
	// begin inline asm
	nanosleep.u32 %r1000;
	// end inline asm
	// begin inline asm
	nanosleep.u32 %r1000;
	// end inline asm
	// begin inline asm
	nanosleep.u32 %r1000;
	// end inline asm
	// begin inline asm
	nanosleep.u32 %r1000;
	// end inline asm
	// begin inline asm
	nanosleep.u32 %r1000;
	// end inline asm
	// begin inline asm
	nanosleep.u32 %r1000;
	// end inline asm
	// begin inline asm
	nanosleep.u32 %r1000;
	// end inline asm
	// begin inline asm
	nanosleep.u32 %r1000;
	// end inline asm
	// begin inline asm
	nanosleep.u32 %r1000;
	// end inline asm
	// begin inline asm
	nanosleep.u32 %r1000;
	// end inline asm
	// begin inline asm
	nanosleep.u32 %r1000;
	// end inline asm
	// begin inline asm
	nanosleep.u32 %r1000;
	// end inline asm
	// begin inline asm
	nanosleep.u32 %r1000;
	// end inline asm
	// begin inline asm
	nanosleep.u32 %r1000;
	// end inline asm
	// begin inline asm
	nanosleep.u32 %r1000;
	// end inline asm
	// begin inline asm
	nanosleep.u32 %r1000;
	// end inline asm
	// begin inline asm
	nanosleep.u32 %r1000;
	// end inline asm
	// begin inline asm
	nanosleep.u32 %r1000;
	// end inline asm
	// begin inline asm
	nanosleep.u32 %r1000;
	// end inline asm
	// begin inline asm
	nanosleep.u32 %r1000;
	// end inline asm
	// begin inline asm
	nanosleep.u32 %r1000;
	// end inline asm
	// begin inline asm
	nanosleep.u32 %r1000;
	// end inline asm
	// begin inline asm
	nanosleep.u32 %r1000;
	// end inline asm
	// begin inline asm
	nanosleep.u32 %r1000;
	// end inline asm
	// begin inline asm
	nanosleep.u32 %r1000;
	// end inline asm
	// begin inline asm
	nanosleep.u32 %r1000;
	// end inline asm
	// begin inline asm
	nanosleep.u32 %r1000;
	// end inline asm
	// begin inline asm
	nanosleep.u32 %r1000;
	// end inline asm
	// begin inline asm
	nanosleep.u32 %r1000;
	// end inline asm
	// begin inline asm
	nanosleep.u32 %r1000;
	// end inline asm
	// begin inline asm
	nanosleep.u32 %r1000;
	// end inline asm
	// begin inline asm
	nanosleep.u32 %r1000;
	// end inline asm
	// begin inline asm
	nanosleep.u32 %r1000;
	// end inline asm
	// begin inline asm
	nanosleep.u32 %r1000;
	// end inline asm
	// begin inline asm
	nanosleep.u32 %r1000;
	// end inline asm
	// begin inline asm
	nanosleep.u32 %r1000;
	// end inline asm
	// begin inline asm
	nanosleep.u32 %r1000;
	// end inline asm
	// begin inline asm
	nanosleep.u32 %r1000;
	// end inline asm
	// begin inline asm
	nanosleep.u32 %r1000;
	// end inline asm
	// begin inline asm
	nanosleep.u32 %r1000;
	// end inline asm
	// begin inline asm
	nanosleep.u32 %r1000;
	// end inline asm
	// begin inline asm
	nanosleep.u32 %r1000;
	// end inline asm
	// begin inline asm
	nanosleep.u32 %r1000;
	// end inline asm
	// begin inline asm
	nanosleep.u32 %r1000;
	// end inline asm
	// begin inline asm
	nanosleep.u32 %r1000;
	// end inline asm
	// begin inline asm
	nanosleep.u32 %r1000;
	// end inline asm
	// begin inline asm
	nanosleep.u32 %r1000;
	// end inline asm
	// begin inline asm
	nanosleep.u32 %r1000;
	// end inline asm
	// begin inline asm
	nanosleep.u32 %r1000;
	// end inline asm
	// begin inline asm
	nanosleep.u32 %r1000;
	// end inline asm
	// begin inline asm
	nanosleep.u32 %r1000;
	// end inline asm
	// begin inline asm
	nanosleep.u32 %r1000;
	// end inline asm
	// begin inline asm
	nanosleep.u32 %r1000;
	// end inline asm
	// begin inline asm
	nanosleep.u32 %r1000;
	// end inline asm
	// begin inline asm
	nanosleep.u32 %r1000;
	// end inline asm
	// begin inline asm
	nanosleep.u32 %r1000;
	// end inline asm
	// begin inline asm
	nanosleep.u32 %r1000;
	// end inline asm
	// begin inline asm
	nanosleep.u32 %r1000;
	// end inline asm
	// begin inline asm
	nanosleep.u32 %r1000;
	// end inline asm
	// begin inline asm
	nanosleep.u32 %r1000;
	// end inline asm
	// begin inline asm
	nanosleep.u32 %r1000;
	// end inline asm
	// begin inline asm
	nanosleep.u32 %r1000;
	// end inline asm
	// begin inline asm
	nanosleep.u32 %r1000;
	// end inline asm
	// begin inline asm
	nanosleep.u32 %r1000;
	// end inline asm
	// begin inline asm
	nanosleep.u32 %r1000;
	// end inline asm
	// begin inline asm
	nanosleep.u32 %r1000;
	// end inline asm
	// begin inline asm
	nanosleep.u32 %r1000;
	// end inline asm
	// begin inline asm
	nanosleep.u32 %r1000;
	// end inline asm
	// begin inline asm
	nanosleep.u32 %r1000;
	// end inline asm
	// begin inline asm
	nanosleep.u32 %r1000;
	// end inline asm
	// begin inline asm
	nanosleep.u32 %r1000;
	// end inline asm
	// begin inline asm
	nanosleep.u32 %r1000;
	// end inline asm
	// begin inline asm
	nanosleep.u32 %r1000;
	// end inline asm
	// begin inline asm
	nanosleep.u32 %r1000;
	// end inline asm
	// begin inline asm
	nanosleep.u32 %r1000;
	// end inline asm
	// begin inline asm
	nanosleep.u32 %r1000;
	// end inline asm
	// begin inline asm
	nanosleep.u32 %r1000;
	// end inline asm
	// begin inline asm
	nanosleep.u32 %r1000;
	// end inline asm
	// begin inline asm
	nanosleep.u32 %r1000;
	// end inline asm
	// begin inline asm
	nanosleep.u32 %r1000;
	// end inline asm
	// begin inline asm
	nanosleep.u32 %r1000;
	// end inline asm
	// begin inline asm
	nanosleep.u32 %r1000;
	// end inline asm
	// begin inline asm
	nanosleep.u32 %r1000;
	// end inline asm
	// begin inline asm
	nanosleep.u32 %r1000;
	// end inline asm
	// begin inline asm
	nanosleep.u32 %r1000;
	// end inline asm
	// begin inline asm
	nanosleep.u32 %r1000;
	// end inline asm
	// begin inline asm
	nanosleep.u32 %r1000;
	// end inline asm
	// begin inline asm
	nanosleep.u32 %r1000;
	// end inline asm
	// begin inline asm
	nanosleep.u32 %r1000;
	// end inline asm
	// begin inline asm
	nanosleep.u32 %r1000;
	// end inline asm
	// begin inline asm
	nanosleep.u32 %r1000;
	// end inline asm
	// begin inline asm
	nanosleep.u32 %r1000;
	// end inline asm
	// begin inline asm
	nanosleep.u32 %r1000;
	// end inline asm
	// begin inline asm
	nanosleep.u32 %r1000;
	// end inline asm
	// begin inline asm
	nanosleep.u32 %r1000;
	// end inline asm
	// begin inline asm
	nanosleep.u32 %r1000;
	// end inline asm
	// begin inline asm
	nanosleep.u32 %r1000;
	// end inline asm
	// begin inline asm
	nanosleep.u32 %r1000;
	// end inline asm
	// begin inline asm
	nanosleep.u32 %r1000;
	// end inline asm
	// begin inline asm
	nanosleep.u32 %r1000;
	// end inline asm
	// begin inline asm
	nanosleep.u32 %r1000;
	// end inline asm
	// begin inline asm
	nanosleep.u32 %r1000;
	// end inline asm
	// begin inline asm
	nanosleep.u32 %r1000;
	// end inline asm
	// begin inline asm
	nanosleep.u32 %r1000;
	// end inline asm
	// begin inline asm
	nanosleep.u32 %r1000;
	// end inline asm
	// begin inline asm
	nanosleep.u32 %r1000;
	// end inline asm
	// begin inline asm
	nanosleep.u32 %r1000;
	// end inline asm
	// begin inline asm
	nanosleep.u32 %r1000;
	// end inline asm
	// begin inline asm
	nanosleep.u32 %r1000;
	// end inline asm
	// begin inline asm
	nanosleep.u32 %r1000;
	// end inline asm
	// begin inline asm
	nanosleep.u32 %r1000;
	// end inline asm
	// begin inline asm
	nanosleep.u32 %r1000;
	// end inline asm
	// begin inline asm
	nanosleep.u32 %r1000;
	// end inline asm
	// begin inline asm
	nanosleep.u32 %r1000;
	// end inline asm
	// begin inline asm
	nanosleep.u32 %r1000;
	// end inline asm
	// begin inline asm
	nanosleep.u32 %r1000;
	// end inline asm
	// begin inline asm
	nanosleep.u32 %r1000;
	// end inline asm
	// begin inline asm
	nanosleep.u32 %r1000;
	// end inline asm
	// begin inline asm
	nanosleep.u32 %r1000;
	// end inline asm
	// begin inline asm
	nanosleep.u32 %r1000;
	// end inline asm
	// begin inline asm
	nanosleep.u32 %r1000;
	// end inline asm
	// begin inline asm
	nanosleep.u32 %r1000;
	// end inline asm
	// begin inline asm
	nanosleep.u32 %r1000;
	// end inline asm
	// begin inline asm
	nanosleep.u32 %r1000;
	// end inline asm
	// begin inline asm
	nanosleep.u32 %r1000;
	// end inline asm
	// begin inline asm
	nanosleep.u32 %r1000;
	// end inline asm
	// begin inline asm
	nanosleep.u32 %r1000;
	// end inline asm
	// begin inline asm
	nanosleep.u32 %r1000;
	// end inline asm
	// begin inline asm
	nanosleep.u32 %r1000;
	// end inline asm
	// begin inline asm
	nanosleep.u32 %r1000;
	// end inline asm
	// begin inline asm
	nanosleep.u32 %r1000;
	// end inline asm
	// begin inline asm
	nanosleep.u32 %r1000;
	// end inline asm
	// begin inline asm
	nanosleep.u32 %r1000;
	// end inline asm
	// begin inline asm
	nanosleep.u32 %r1000;
	// end inline asm
	// begin inline asm
	nanosleep.u32 %r1000;
	// end inline asm
	// begin inline asm
	nanosleep.u32 %r1000;
	// end inline asm
	// begin inline asm
	nanosleep.u32 %r1000;
	// end inline asm
	// begin inline asm
	nanosleep.u32 %r1000;
	// end inline asm
	// begin inline asm
	nanosleep.u32 %r1000;
	// end inline asm
	// begin inline asm
	nanosleep.u32 %r1000;
	// end inline asm
	// begin inline asm
	nanosleep.u32 %r1000;
	// end inline asm
	// begin inline asm
	nanosleep.u32 %r1000;
	// end inline asm
	// begin inline asm
	nanosleep.u32 %r1000;
	// end inline asm
	// begin inline asm
	nanosleep.u32 %r1000;
	// end inline asm
	// begin inline asm
	nanosleep.u32 %r1000;
	// end inline asm
	// begin inline asm
	nanosleep.u32 %r1000;
	// end inline asm
	// begin inline asm
	nanosleep.u32 %r1000;
	// end inline asm
	// begin inline asm
	nanosleep.u32 %r1000;
	// end inline asm
	// begin inline asm
	nanosleep.u32 %r1000;
	// end inline asm
	// begin inline asm
	nanosleep.u32 %r1000;
	// end inline asm
	// begin inline asm
	nanosleep.u32 %r1000;
	// end inline asm
	// begin inline asm
	nanosleep.u32 %r1000;
	// end inline asm
	// begin inline asm
	nanosleep.u32 %r1000;
	// end inline asm
	// begin inline asm
	nanosleep.u32 %r1000;
	// end inline asm
	// begin inline asm
	nanosleep.u32 %r1000;
	// end inline asm
	// begin inline asm
	nanosleep.u32 %r1000;
	// end inline asm
	// begin inline asm
	nanosleep.u32 %r1000;
	// end inline asm
	// begin inline asm
	nanosleep.u32 %r1000;
	// end inline asm
	// begin inline asm
	nanosleep.u32 %r1000;
	// end inline asm
	// begin inline asm
	nanosleep.u32 %r1000;
	// end inline asm
	// begin inline asm
	nanosleep.u32 %r1000;
	// end inline asm
	// begin inline asm
	nanosleep.u32 %r1000;
	// end inline asm
	// begin inline asm
	nanosleep.u32 %r1000;
	// end inline asm
	// begin inline asm
	nanosleep.u32 %r1000;
	// end inline asm
	// begin inline asm
	nanosleep.u32 %r1000;
	// end inline asm
	// begin inline asm
	nanosleep.u32 %r1000;
	// end inline asm
	// begin inline asm
	nanosleep.u32 %r1000;
	// end inline asm
	// begin inline asm
	nanosleep.u32 %r1000;
	// end inline asm
	// begin inline asm
	nanosleep.u32 %r1000;
	// end inline asm
	// begin inline asm
	nanosleep.u32 %r1000;
	// end inline asm
	// begin inline asm
	nanosleep.u32 %r1000;
	// end inline asm
	// begin inline asm
	nanosleep.u32 %r1000;
	// end inline asm
	// begin inline asm
	nanosleep.u32 %r1000;
	// end inline asm
	// begin inline asm
	nanosleep.u32 %r1000;
	// end inline asm
	// begin inline asm
	nanosleep.u32 %r1000;
	// end inline asm
	// begin inline asm
	nanosleep.u32 %r1000;
	// end inline asm
	// begin inline asm
	nanosleep.u32 %r1000;
	// end inline asm
	// begin inline asm
	nanosleep.u32 %r1000;
	// end inline asm
	// begin inline asm
	nanosleep.u32 %r1000;
	// end inline asm
	// begin inline asm
	nanosleep.u32 %r1000;
	// end inline asm
	// begin inline asm
	nanosleep.u32 %r1000;
	// end inline asm
	// begin inline asm
	nanosleep.u32 %r1000;
	// end inline asm
	// begin inline asm
	nanosleep.u32 %r1000;
	// end inline asm
	// begin inline asm
	nanosleep.u32 %r1000;
	// end inline asm
	// begin inline asm
	nanosleep.u32 %r1000;
	// end inline asm
	// begin inline asm
	nanosleep.u32 %r1000;
	// end inline asm
	// begin inline asm
	nanosleep.u32 %r1000;
	// end inline asm
	// begin inline asm
	nanosleep.u32 %r1000;
	// end inline asm
	// begin inline asm
	nanosleep.u32 %r1000;
	// end inline asm
	// begin inline asm
	nanosleep.u32 %r1000;
	// end inline asm
	// begin inline asm
	nanosleep.u32 %r1000;
	// end inline asm
	// begin inline asm
	nanosleep.u32 %r1000;
	// end inline asm
	// begin inline asm
	nanosleep.u32 %r1000;
	// end inline asm
	// begin inline asm
	nanosleep.u32 %r1000;
	// end inline asm
	// begin inline asm
	nanosleep.u32 %r1000;
	// end inline asm
	// begin inline asm
	nanosleep.u32 %r1000;
	// end inline asm
	// begin inline asm
	nanosleep.u32 %r1000;
	// end inline asm
	// begin inline asm
	nanosleep.u32 %r1000;
	// end inline asm
	// begin inline asm
	nanosleep.u32 %r1000;
	// end inline asm
	// begin inline asm
	nanosleep.u32 %r1000;
	// end inline asm
	// begin inline asm
	nanosleep.u32 %r1000;
	// end inline asm
	// begin inline asm
	nanosleep.u32 %r1000;
	// end inline asm
	// begin inline asm
	nanosleep.u32 %r1000;
	// end inline asm
	// begin inline asm
	nanosleep.u32 %r1000;
	// end inline asm
	// begin inline asm
	nanosleep.u32 %r1000;
	// end inline asm
	// begin inline asm
	nanosleep.u32 %r1000;
	// end inline asm
	// begin inline asm
	nanosleep.u32 %r1000;
	// end inline asm
	// begin inline asm
	nanosleep.u32 %r1000;
	// end inline asm
	// begin inline asm
	nanosleep.u32 %r1000;
	// end inline asm
	// begin inline asm
	nanosleep.u32 %r1000;
	// end inline asm
	// begin inline asm
	nanosleep.u32 %r1000;
	// end inline asm
	// begin inline asm
	nanosleep.u32 %r1000;
	// end inline asm
	// begin inline asm
	nanosleep.u32 %r1000;
	// end inline asm
	// begin inline asm
	nanosleep.u32 %r1000;
	// end inline asm
	// begin inline asm
	nanosleep.u32 %r1000;
	// end inline asm
	// begin inline asm
	nanosleep.u32 %r1000;
	// end inline asm
	// begin inline asm
	nanosleep.u32 %r1000;
	// end inline asm
	// begin inline asm
	nanosleep.u32 %r1000;
	// end inline asm
	// begin inline asm
	nanosleep.u32 %r1000;
	// end inline asm
	// begin inline asm
	nanosleep.u32 %r1000;
	// end inline asm
	// begin inline asm
	nanosleep.u32 %r1000;
	// end inline asm
	// begin inline asm
	nanosleep.u32 %r1000;
	// end inline asm
	// begin inline asm
	nanosleep.u32 %r1000;
	// end inline asm
	// begin inline asm
	nanosleep.u32 %r1000;
	// end inline asm
	// begin inline asm
	nanosleep.u32 %r1000;
	// end inline asm
	// begin inline asm
	nanosleep.u32 %r1000;
	// end inline asm
	// begin inline asm
	nanosleep.u32 %r1000;
	// end inline asm
	// begin inline asm
	nanosleep.u32 %r1000;
	// end inline asm
	// begin inline asm
	nanosleep.u32 %r1000;
	// end inline asm
	// begin inline asm
	nanosleep.u32 %r1000;
	// end inline asm
	// begin inline asm
	nanosleep.u32 %r1000;
	// end inline asm
	// begin inline asm
	nanosleep.u32 %r1000;
	// end inline asm
	// begin inline asm
	nanosleep.u32 %r1000;
	// end inline asm
	// begin inline asm
	nanosleep.u32 %r1000;
	// end inline asm
	// begin inline asm
	nanosleep.u32 %r1000;
	// end inline asm
	// begin inline asm
	nanosleep.u32 %r1000;
	// end inline asm
	// begin inline asm
	nanosleep.u32 %r1000;
	// end inline asm
	// begin inline asm
	nanosleep.u32 %r1000;
	// end inline asm
	// begin inline asm
	nanosleep.u32 %r1000;
	// end inline asm
	// begin inline asm
	nanosleep.u32 %r1000;
	// end inline asm
	// begin inline asm
	nanosleep.u32 %r1000;
	// end inline asm
	// begin inline asm
	nanosleep.u32 %r1000;
	// end inline asm
	// begin inline asm
	nanosleep.u32 %r1000;
	// end inline asm
	// begin inline asm
	nanosleep.u32 %r1000;
	// end inline asm
	// begin inline asm
	nanosleep.u32 %r1000;
	// end inline asm
	// begin inline asm
	nanosleep.u32 %r1000;
	// end inline asm
	// begin inline asm
	nanosleep.u32 %r1000;
	// end inline asm
	// begin inline asm
	nanosleep.u32 %r1000;
	// end inline asm
	// begin inline asm
	nanosleep.u32 %r1000;
	// end inline asm
	// begin inline asm
	nanosleep.u32 %r1000;
	// end inline asm
	// begin inline asm
	nanosleep.u32 %r1000;
	// end inline asm
	// begin inline asm
	nanosleep.u32 %r1000;
	// end inline asm
	// begin inline asm
	nanosleep.u32 %r1000;
	// end inline asm
	// begin inline asm
	nanosleep.u32 %r1000;
	// end inline asm
	// begin inline asm
	nanosleep.u32 %r1000;
	// end inline asm
	// begin inline asm
	nanosleep.u32 %r1000;
	// end inline asm
	// begin inline asm
	nanosleep.u32 %r1000;
	// end inline asm
	// begin inline asm
	nanosleep.u32 %r1000;
	// end inline asm
	// begin inline asm
	nanosleep.u32 %r1000;
	// end inline asm
	// begin inline asm
	nanosleep.u32 %r1000;
	// end inline asm
	// begin inline asm
	nanosleep.u32 %r1000;
	// end inline asm
	// begin inline asm
	nanosleep.u32 %r1000;
	// end inline asm
	// begin inline asm
	nanosleep.u32 %r1000;
	// end inline asm
	// begin inline asm
	nanosleep.u32 %r1000;
	// end inline asm
	// begin inline asm
	nanosleep.u32 %r1000;
	// end inline asm
	// begin inline asm
	nanosleep.u32 %r1000;
	// end inline asm
	// begin inline asm
	nanosleep.u32 %r1000;
	// end inline asm
	// begin inline asm
	nanosleep.u32 %r1000;
	// end inline asm
	// begin inline asm
	nanosleep.u32 %r1000;
	// end inline asm
	// begin inline asm
	nanosleep.u32 %r1000;
	// end inline asm
	// begin inline asm
	nanosleep.u32 %r1000;
	// end inline asm
	// begin inline asm
	nanosleep.u32 %r1000;
	// end inline asm
	// begin inline asm
	nanosleep.u32 %r1000;
	// end inline asm
	// begin inline asm
	nanosleep.u32 %r1000;
	// end inline asm
	// begin inline asm
	nanosleep.u32 %r1000;
	// end inline asm
	// begin inline asm
	nanosleep.u32 %r1000;
	// end inline asm
	// begin inline asm
	nanosleep.u32 %r1000;
	// end inline asm
	// begin inline asm
	nanosleep.u32 %r1000;
	// end inline asm
	// begin inline asm
	nanosleep.u32 %r1000;
	// end inline asm
	// begin inline asm
	nanosleep.u32 %r1000;
	// end inline asm
	// begin inline asm
	nanosleep.u32 %r1000;
	// end inline asm
	// begin inline asm
	nanosleep.u32 %r1000;
	// end inline asm
	// begin inline asm
	nanosleep.u32 %r1000;
	// end inline asm
	// begin inline asm
	nanosleep.u32 %r1000;
	// end inline asm
	// begin inline asm
	nanosleep.u32 %r1000;
	// end inline asm
	// begin inline asm
	nanosleep.u32 %r1000;
	// end inline asm
	// begin inline asm
	nanosleep.u32 %r1000;
	// end inline asm
	// begin inline asm
	nanosleep.u32 %r1000;
	// end inline asm
	// begin inline asm
	nanosleep.u32 %r1000;
	// end inline asm
	// begin inline asm
	nanosleep.u32 %r1000;
	// end inline asm
	// begin inline asm
	nanosleep.u32 %r1000;
	// end inline asm
	// begin inline asm
	nanosleep.u32 %r1000;
	// end inline asm
	// begin inline asm
	nanosleep.u32 %r1000;
	// end inline asm
	// begin inline asm
	nanosleep.u32 %r1000;
	// end inline asm
	// begin inline asm
	nanosleep.u32 %r1000;
	// end inline asm
	// begin inline asm
	nanosleep.u32 %r1000;
	// end inline asm
	// begin inline asm
	nanosleep.u32 %r1000;
	// end inline asm
	// begin inline asm
	nanosleep.u32 %r1000;
	// end inline asm
	// begin inline asm
	nanosleep.u32 %r1000;
	// end inline asm
	// begin inline asm
	nanosleep.u32 %r1000;
	// end inline asm
	// begin inline asm
	nanosleep.u32 %r1000;
	// end inline asm
	// begin inline asm
	nanosleep.u32 %r1000;
	// end inline asm
	// begin inline asm
	nanosleep.u32 %r1000;
	// end inline asm
	// begin inline asm
	nanosleep.u32 %r1000;
	// end inline asm
	// begin inline asm
	nanosleep.u32 %r1000;
	// end inline asm
	// begin inline asm
	nanosleep.u32 %r1000;
	// end inline asm
	// begin inline asm
	nanosleep.u32 %r1000;
	// end inline asm
	// begin inline asm
	nanosleep.u32 %r1000;
	// end inline asm
	// begin inline asm
	nanosleep.u32 %r1000;
	// end inline asm
	// begin inline asm
	nanosleep.u32 %r1000;
	// end inline asm
	// begin inline asm
	nanosleep.u32 %r1000;
	// end inline asm
	// begin inline asm
	nanosleep.u32 %r1000;
	// end inline asm
	// begin inline asm
	nanosleep.u32 %r1000;
	// end inline asm
	// begin inline asm
	nanosleep.u32 %r1000;
	// end inline asm
	// begin inline asm
	nanosleep.u32 %r1000;
	// end inline asm
	// begin inline asm
	nanosleep.u32 %r1000;
	// end inline asm
	// begin inline asm
	nanosleep.u32 %r1000;
	// end inline asm
	// begin inline asm
	nanosleep.u32 %r1000;
	// end inline asm
	// begin inline asm
	nanosleep.u32 %r1000;
	// end inline asm
	// begin inline asm
	nanosleep.u32 %r1000;
	// end inline asm
	// begin inline asm
	nanosleep.u32 %r1000;
	// end inline asm
	// begin inline asm
	nanosleep.u32 %r1000;
	// end inline asm
	// begin inline asm
	nanosleep.u32 %r1000;
	// end inline asm
	// begin inline asm
	nanosleep.u32 %r1000;
	// end inline asm
	// begin inline asm
	nanosleep.u32 %r1000;
	// end inline asm
	// begin inline asm
	nanosleep.u32 %r1000;
	// end inline asm
	// begin inline asm
	nanosleep.u32 %r1000;
	// end inline asm
	// begin inline asm
	nanosleep.u32 %r1000;
	// end inline asm
	// begin inline asm
	nanosleep.u32 %r1000;
	// end inline asm
	// begin inline asm
	nanosleep.u32 %r1000;
	// end inline asm
	// begin inline asm
	nanosleep.u32 %r1000;
	// end inline asm
	// begin inline asm
	nanosleep.u32 %r1000;
	// end inline asm
	// begin inline asm
	nanosleep.u32 %r1000;
	// end inline asm
	// begin inline asm
	nanosleep.u32 %r1000;
	// end inline asm
	// begin inline asm
	nanosleep.u32 %r1000;
	// end inline asm
	// begin inline asm
	nanosleep.u32 %r1000;
	// end inline asm
	// begin inline asm
	nanosleep.u32 %r1000;
	// end inline asm
	// begin inline asm
	nanosleep.u32 %r1000;
	// end inline asm
	// begin inline asm
	nanosleep.u32 %r1000;
	// end inline asm
	// begin inline asm
	nanosleep.u32 %r1000;
	// end inline asm
	// begin inline asm
	nanosleep.u32 %r1000;
	// end inline asm
	// begin inline asm
	nanosleep.u32 %r1000;
	// end inline asm
	// begin inline asm
	nanosleep.u32 %r1000;
	// end inline asm
	// begin inline asm
	nanosleep.u32 %r1000;
	// end inline asm
	// begin inline asm
	nanosleep.u32 %r1000;
	// end inline asm
	// begin inline asm
	nanosleep.u32 %r1000;
	// end inline asm
	// begin inline asm
	nanosleep.u32 %r1000;
	// end inline asm
	// begin inline asm
	nanosleep.u32 %r1000;
	// end inline asm
	// begin inline asm
	nanosleep.u32 %r1000;
	// end inline asm
	// begin inline asm
	nanosleep.u32 %r1000;
	// end inline asm
	// begin inline asm
	nanosleep.u32 %r1000;
	// end inline asm
	// begin inline asm
	nanosleep.u32 %r1000;
	// end inline asm
	// begin inline asm
	nanosleep.u32 %r1000;
	// end inline asm
	// begin inline asm
	nanosleep.u32 %r1000;
	// end inline asm
	// begin inline asm
	nanosleep.u32 %r1000;
	// end inline asm
	// begin inline asm
	nanosleep.u32 %r1000;
	// end inline asm
	// begin inline asm
	nanosleep.u32 %r1000;
	// end inline asm
	// begin inline asm
	nanosleep.u32 %r1000;
	// end inline asm
	// begin inline asm
	nanosleep.u32 %r1000;
	// end inline asm
	// begin inline asm
	nanosleep.u32 %r1000;
	// end inline asm
	// begin inline asm
	nanosleep.u32 %r1000;
	// end inline asm
	// begin inline asm
	nanosleep.u32 %r1000;
	// end inline asm
	// begin inline asm
	nanosleep.u32 %r1000;
	// end inline asm
	// begin inline asm
	nanosleep.u32 %r1000;
	// end inline asm
	// begin inline asm
	nanosleep.u32 %r1000;
	// end inline asm
	// begin inline asm
	nanosleep.u32 %r1000;
	// end inline asm
	// begin inline asm
	nanosleep.u32 %r1000;
	// end inline asm
	// begin inline asm
	nanosleep.u32 %r1000;
	// end inline asm
	// begin inline asm
	nanosleep.u32 %r1000;
	// end inline asm
	// begin inline asm
	nanosleep.u32 %r1000;
	// end inline asm
	// begin inline asm
	nanosleep.u32 %r1000;
	// end inline asm
	// begin inline asm
	nanosleep.u32 %r1000;
	// end inline asm
	// begin inline asm
	nanosleep.u32 %r1000;
	// end inline asm
	// begin inline asm
	nanosleep.u32 %r1000;
	// end inline asm
	// begin inline asm
	nanosleep.u32 %r1000;
	// end inline asm
	// begin inline asm
	nanosleep.u32 %r1000;
	// end inline asm
	// begin inline asm
	nanosleep.u32 %r1000;
	// end inline asm
	// begin inline asm
	nanosleep.u32 %r1000;
	// end inline asm
	// begin inline asm
	nanosleep.u32 %r1000;
	// end inline asm
	// begin inline asm
	nanosleep.u32 %r1000;
	// end inline asm
	// begin inline asm
	nanosleep.u32 %r1000;
	// end inline asm
	// begin inline asm
	nanosleep.u32 %r1000;
	// end inline asm
	// begin inline asm
	nanosleep.u32 %r1000;
	// end inline asm
	// begin inline asm
	nanosleep.u32 %r1000;
	// end inline asm
	// begin inline asm
	nanosleep.u32 %r1000;
	// end inline asm
	// begin inline asm
	nanosleep.u32 %r1000;
	// end inline asm
	// begin inline asm
	nanosleep.u32 %r1000;
	// end inline asm
	// begin inline asm
	nanosleep.u32 %r1000;
	// end inline asm
	// begin inline asm
	nanosleep.u32 %r1000;
	// end inline asm
	// begin inline asm
	nanosleep.u32 %r1000;
	// end inline asm
	// begin inline asm
	nanosleep.u32 %r1000;
	// end inline asm
	// begin inline asm
	nanosleep.u32 %r1000;
	// end inline asm
	// begin inline asm
	nanosleep.u32 %r1000;
	// end inline asm
	// begin inline asm
	nanosleep.u32 %r1000;
	// end inline asm
	// begin inline asm
	nanosleep.u32 %r1000;
	// end inline asm
	// begin inline asm
	nanosleep.u32 %r1000;
	// end inline asm
	// begin inline asm
	nanosleep.u32 %r1000;
	// end inline asm
	// begin inline asm
	nanosleep.u32 %r1000;
	// end inline asm
	// begin inline asm
	nanosleep.u32 %r1000;
	// end inline asm
	// begin inline asm
	nanosleep.u32 %r1000;
	// end inline asm
	// begin inline asm
	nanosleep.u32 %r1000;
	// end inline asm
	// begin inline asm
	nanosleep.u32 %r1000;
	// end inline asm
	// begin inline asm
	nanosleep.u32 %r1000;
	// end inline asm
	// begin inline asm
	nanosleep.u32 %r1000;
	// end inline asm
	// begin inline asm
	nanosleep.u32 %r1000;
	// end inline asm
	// begin inline asm
	nanosleep.u32 %r1000;
	// end inline asm
	// begin inline asm
	nanosleep.u32 %r1000;
	// end inline asm
	// begin inline asm
	nanosleep.u32 %r1000;
	// end inline asm
	// begin inline asm
	nanosleep.u32 %r1000;
	// end inline asm
	// begin inline asm
	nanosleep.u32 %r1000;
	// end inline asm
	// begin inline asm
	nanosleep.u32 %r1000;
	// end inline asm
	// begin inline asm
	nanosleep.u32 %r1000;
	// end inline asm
	// begin inline asm
	nanosleep.u32 %r1000;
	// end inline asm
	// begin inline asm
	nanosleep.u32 %r1000;
	// end inline asm
	// begin inline asm
	nanosleep.u32 %r1000;
	// end inline asm
	// begin inline asm
	nanosleep.u32 %r1000;
	// end inline asm
	// begin inline asm
	nanosleep.u32 %r1000;
	// end inline asm
	// begin inline asm
	nanosleep.u32 %r1000;
	// end inline asm
	// begin inline asm
	nanosleep.u32 %r1000;
	// end inline asm
	// begin inline asm
	nanosleep.u32 %r1000;
	// end inline asm
	// begin inline asm
	nanosleep.u32 %r1000;
	// end inline asm
	// begin inline asm
	nanosleep.u32 %r1000;
	// end inline asm
	// begin inline asm
	nanosleep.u32 %r1000;
	// end inline asm
	// begin inline asm
	nanosleep.u32 %r1000;
	// end inline asm
	// begin inline asm
	nanosleep.u32 %r1000;
	// end inline asm
	// begin inline asm
	nanosleep.u32 %r1000;
	// end inline asm
	// begin inline asm
	nanosleep.u32 %r1000;
	// end inline asm
	// begin inline asm
	nanosleep.u32 %r1000;
	// end inline asm
	// begin inline asm
	nanosleep.u32 %r1000;
	// end inline asm
	// begin inline asm
	nanosleep.u32 %r1000;
	// end inline asm
	// begin inline asm
	nanosleep.u32 %r1000;
	// end inline asm
	// begin inline asm
	nanosleep.u32 %r1000;
	// end inline asm
	// begin inline asm
	nanosleep.u32 %r1000;
	// end inline asm
	// begin inline asm
	nanosleep.u32 %r1000;
	// end inline asm
	// begin inline asm
	nanosleep.u32 %r1000;
	// end inline asm
	// begin inline asm
	nanosleep.u32 %r1000;
	// end inline asm
	// begin inline asm
	nanosleep.u32 %r1000;
	// end inline asm
	// begin inline asm
	nanosleep.u32 %r1000;
	// end inline asm
	// begin inline asm
	nanosleep.u32 %r1000;
	// end inline asm
	// begin inline asm
	nanosleep.u32 %r1000;
	// end inline asm
	// begin inline asm
	nanosleep.u32 %r1000;
	// end inline asm
	// begin inline asm
	nanosleep.u32 %r1000;
	// end inline asm
	// begin inline asm
	nanosleep.u32 %r1000;
	// end inline asm
	// begin inline asm
	nanosleep.u32 %r1000;
	// end inline asm
	// begin inline asm
	nanosleep.u32 %r1000;
	// end inline asm
	// begin inline asm
	nanosleep.u32 %r1000;
	// end inline asm
	// begin inline asm
	nanosleep.u32 %r1000;
	// end inline asm
	// begin inline asm
	nanosleep.u32 %r1000;
	// end inline asm
	// begin inline asm
	nanosleep.u32 %r1000;
	// end inline asm
	// begin inline asm
	nanosleep.u32 %r1000;
	// end inline asm
	// begin inline asm
	nanosleep.u32 %r1000;
	// end inline asm
	// begin inline asm
	nanosleep.u32 %r1000;
	// end inline asm
	// begin inline asm
	nanosleep.u32 %r1000;
	// end inline asm
	// begin inline asm
	nanosleep.u32 %r1000;
	// end inline asm
	// begin inline asm
	nanosleep.u32 %r1000;
	// end inline asm
	// begin inline asm
	nanosleep.u32 %r1000;
	// end inline asm
	// begin inline asm
	nanosleep.u32 %r1000;
	// end inline asm
	// begin inline asm
	nanosleep.u32 %r1000;
	// end inline asm
	// begin inline asm
	nanosleep.u32 %r1000;
	// end inline asm
	// begin inline asm
	nanosleep.u32 %r1000;
	// end inline asm
	// begin inline asm
	nanosleep.u32 %r1000;
	// end inline asm
	// begin inline asm
	nanosleep.u32 %r1000;
	// end inline asm
	// begin inline asm
	nanosleep.u32 %r1000;
	// end inline asm
	// begin inline asm
	nanosleep.u32 %r1000;
	// end inline asm
	// begin inline asm
	nanosleep.u32 %r1000;
	// end inline asm
	// begin inline asm
	nanosleep.u32 %r1000;
	// end inline asm
	// begin inline asm
	nanosleep.u32 %r1000;
	// end inline asm
	// begin inline asm
	nanosleep.u32 %r1000;
	// end inline asm
	// begin inline asm
	nanosleep.u32 %r1000;
	// end inline asm
	// begin inline asm
	nanosleep.u32 %r1000;
	// end inline asm
	// begin inline asm
	nanosleep.u32 %r1000;
	// end inline asm
	// begin inline asm
	nanosleep.u32 %r1000;
	// end inline asm
	// begin inline asm
	nanosleep.u32 %r1000;
	// end inline asm
	// begin inline asm
	nanosleep.u32 %r1000;
	// end inline asm
	// begin inline asm
	nanosleep.u32 %r1000;
	// end inline asm
	// begin inline asm
	nanosleep.u32 %r1000;
	// end inline asm
	// begin inline asm
	nanosleep.u32 %r1000;
	// end inline asm
	// begin inline asm
	nanosleep.u32 %r1000;
	// end inline asm
	// begin inline asm
	nanosleep.u32 %r1000;
	// end inline asm
	// begin inline asm
	nanosleep.u32 %r1000;
	// end inline asm
	// begin inline asm
	nanosleep.u32 %r1000;
	// end inline asm
	// begin inline asm
	nanosleep.u32 %r1000;
	// end inline asm
	// begin inline asm
	nanosleep.u32 %r1000;
	// end inline asm
	// begin inline asm
	nanosleep.u32 %r1000;
	// end inline asm
	// begin inline asm
	nanosleep.u32 %r1000;
	// end inline asm
	// begin inline asm
	nanosleep.u32 %r1000;
	// end inline asm
	// begin inline asm
	nanosleep.u32 %r1000;
	// end inline asm
	// begin inline asm
	nanosleep.u32 %r1000;
	// end inline asm
	// begin inline asm
	nanosleep.u32 %r1000;
	// end inline asm
	// begin inline asm
	nanosleep.u32 %r1000;
	// end inline asm
	// begin inline asm
	nanosleep.u32 %r1000;
	// end inline asm
	// begin inline asm
	nanosleep.u32 %r1000;
	// end inline asm
	// begin inline asm
	nanosleep.u32 %r1000;
	// end inline asm
	// begin inline asm
	nanosleep.u32 %r1000;
	// end inline asm
	// begin inline asm
	nanosleep.u32 %r1000;
	// end inline asm
	// begin inline asm
	nanosleep.u32 %r1000;
	// end inline asm
	// begin inline asm
	nanosleep.u32 %r1000;
	// end inline asm
	// begin inline asm
	nanosleep.u32 %r1000;
	// end inline asm
	// begin inline asm
	nanosleep.u32 %r1000;
	// end inline asm
	// begin inline asm
	nanosleep.u32 %r1000;
	// end inline asm
	// begin inline asm
	nanosleep.u32 %r1000;
	// end inline asm
	// begin inline asm
	nanosleep.u32 %r1000;
	// end inline asm
	// begin inline asm
	nanosleep.u32 %r1000;
	// end inline asm
	// begin inline asm
	nanosleep.u32 %r1000;
	// end inline asm
	// begin inline asm
	nanosleep.u32 %r1000;
	// end inline asm
	// begin inline asm
	nanosleep.u32 %r1000;
	// end inline asm
	// begin inline asm
	nanosleep.u32 %r1000;
	// end inline asm
	// begin inline asm
	nanosleep.u32 %r1000;
	// end inline asm
	// begin inline asm
	nanosleep.u32 %r1000;
	// end inline asm
	// begin inline asm
	nanosleep.u32 %r1000;
	// end inline asm
	// begin inline asm
	nanosleep.u32 %r1000;
	// end inline asm
	// begin inline asm
	nanosleep.u32 %r1000;
	// end inline asm
	// begin inline asm
	nanosleep.u32 %r1000;
	// end inline asm
	// begin inline asm
	nanosleep.u32 %r1000;
	// end inline asm
	// begin inline asm
	nanosleep.u32 %r1000;
	// end inline asm
	// begin inline asm
	nanosleep.u32 %r1000;
	// end inline asm
	// begin inline asm
	nanosleep.u32 %r1000;
	// end inline asm
	// begin inline asm
	nanosleep.u32 %r1000;
	// end inline asm
	// begin inline asm
	nanosleep.u32 %r1000;
	// end inline asm
	// begin inline asm
	nanosleep.u32 %r1000;
	// end inline asm
	// begin inline asm
	nanosleep.u32 %r1000;
	// end inline asm
	// begin inline asm
	nanosleep.u32 %r1000;
	// end inline asm
	// begin inline asm
	nanosleep.u32 %r1000;
	// end inline asm
	// begin inline asm
	nanosleep.u32 %r1000;
	// end inline asm
	// begin inline asm
	nanosleep.u32 %r1000;
	// end inline asm
	// begin inline asm
	nanosleep.u32 %r1000;
	// end inline asm
	// begin inline asm
	nanosleep.u32 %r1000;
	// end inline asm
	// begin inline asm
	nanosleep.u32 %r1000;
	// end inline asm
	// begin inline asm
	nanosleep.u32 %r1000;
	// end inline asm
	// begin inline asm
	nanosleep.u32 %r1000;
	// end inline asm
	// begin inline asm
	nanosleep.u32 %r1000;
	// end inline asm
	// begin inline asm
	nanosleep.u32 %r1000;
	// end inline asm
	// begin inline asm
	nanosleep.u32 %r1000;
	// end inline asm
	// begin inline asm
	nanosleep.u32 %r1000;
	// end inline asm
	// begin inline asm
	nanosleep.u32 %r1000;
	// end inline asm
	// begin inline asm
	nanosleep.u32 %r1000;
	// end inline asm
	// begin inline asm
	nanosleep.u32 %r1000;
	// end inline asm
	// begin inline asm
	nanosleep.u32 %r1000;
	// end inline asm
	// begin inline asm
	nanosleep.u32 %r1000;
	// end inline asm
	// begin inline asm
	nanosleep.u32 %r1000;
	// end inline asm
	// begin inline asm
	nanosleep.u32 %r1000;
	// end inline asm
	// begin inline asm
	nanosleep.u32 %r1000;
	// end inline asm
	// begin inline asm
	nanosleep.u32 %r1000;
	// end inline asm
	// begin inline asm
	nanosleep.u32 %r1000;
	// end inline asm
	// begin inline asm
	nanosleep.u32 %r1000;
	// end inline asm
	// begin inline asm
	nanosleep.u32 %r1000;
	// end inline asm
	// begin inline asm
	nanosleep.u32 %r1000;
	// end inline asm
	// begin inline asm
	nanosleep.u32 %r1000;
	// end inline asm
	// begin inline asm
	nanosleep.u32 %r1000;
	// end inline asm
	// begin inline asm
	nanosleep.u32 %r1000;
	// end inline asm
	// begin inline asm
	nanosleep.u32 %r1000;
	// end inline asm
	// begin inline asm
	nanosleep.u32 %r1000;
	// end inline asm
	// begin inline asm
	nanosleep.u32 %r1000;
	// end inline asm
	// begin inline asm
	nanosleep.u32 %r1000;
	// end inline asm
	// begin inline asm
	nanosleep.u32 %r1000;
	// end inline asm
	// begin inline asm
	nanosleep.u32 %r1000;
	// end inline asm
	// begin inline asm
	nanosleep.u32 %r1000;
	// end inline asm
	// begin inline asm
	nanosleep.u32 %r1000;
	// end inline asm
	// begin inline asm
	nanosleep.u32 %r1000;
	// end inline asm
	// begin inline asm
	nanosleep.u32 %r1000;
	// end inline asm
	// begin inline asm
	nanosleep.u32 %r1000;
	// end inline asm
	// begin inline asm
	nanosleep.u32 %r1000;
	// end inline asm
	// begin inline asm
	nanosleep.u32 %r1000;
	// end inline asm
	// begin inline asm
	nanosleep.u32 %r1000;
	// end inline asm
	// begin inline asm
	nanosleep.u32 %r1000;
	// end inline asm
	// begin inline asm
	nanosleep.u32 %r1000;
	// end inline asm
	// begin inline asm
	nanosleep.u32 %r1000;
	// end inline asm
	// begin inline asm
	nanosleep.u32 %r1000;
	// end inline asm
	// begin inline asm
	nanosleep.u32 %r1000;
	// end inline asm
	// begin inline asm
	nanosleep.u32 %r1000;
	// end inline asm
	// begin inline asm
	nanosleep.u32 %r1000;
	// end inline asm
	// begin inline asm
	nanosleep.u32 %r1000;
	// end inline asm
	// begin inline asm
	nanosleep.u32 %r1000;
	// end inline asm
	ret;

}


// ===== COMPILED SASS (sm_100) =====

	.target	sm_100

	.elftype	@"ET_EXEC"


//--------------------- .note.nv.tkinfo           --------------------------
	.section	.note.nv.tkinfo,"",@"SHT_NOTE"
	.sectionflags	@"SHF_NOTE_NV_TKINFO"
	.tkinfo
        /*0018*/ 	.word	0x00000002
        /*0030*/ 	.string	""
        /*0030*/ 	.string	"ptxas"
        /*0030*/ 	.string	"Cuda compilation tools, release 13.0, V13.0.88"
        /*0030*/ 	.string	"Build cuda_13.0.r13.0/compiler.36424714_0"
        /*0030*/ 	.string	"-arch sm_100 -m 64 "



//--------------------- .note.nv.cuinfo           --------------------------
	.section	.note.nv.cuinfo,"",@"SHT_NOTE"
	.sectionflags	@"SHF_NOTE_NV_CUINFO"
        /*0018*/ 	.short	0x0002
        /*001a*/ 	.short	0x0064
        /*001c*/ 	.short	0x0082
	.zero		2


//--------------------- .nv.info                  --------------------------
	.section	.nv.info,"",@"SHT_CUDA_INFO"
	.align	4


	//----- nvinfo : EIATTR_REGCOUNT
	.align		4
        /*0000*/ 	.byte	0x04, 0x2f
        /*0002*/ 	.short	(.L_1 - .L_0)
	.align		4
.L_0:
        /*0004*/ 	.word	index@(_Z6kernelv)
        /*0008*/ 	.word	0x00000004


	//----- nvinfo : EIATTR_FRAME_SIZE
	.align		4
.L_1:
        /*000c*/ 	.byte	0x04, 0x11
        /*000e*/ 	.short	(.L_3 - .L_2)
	.align		4
.L_2:
        /*0010*/ 	.word	index@(_Z6kernelv)
        /*0014*/ 	.word	0x00000000


	//----- nvinfo : EIATTR_MIN_STACK_SIZE
	.align		4
.L_3:
        /*0018*/ 	.byte	0x04, 0x12
        /*001a*/ 	.short	(.L_5 - .L_4)
	.align		4
.L_4:
        /*001c*/ 	.word	index@(_Z6kernelv)
        /*0020*/ 	.word	0x00000000
.L_5:


//--------------------- .nv.compat                --------------------------
	.section	.nv.compat,"",@"SHT_CUDA_COMPAT_INFO"
	.align	4
        /*0000*/ 	.byte	0x02, 0x09, 0x00, 0x00, 0x02, 0x02, 0x01, 0x00, 0x02, 0x05, 0x05, 0x00, 0x03, 0x07, 0x01, 0x01
        /*0010*/ 	.byte	0x02, 0x03, 0x00, 0x00, 0x02, 0x06, 0x01, 0x00, 0x04, 0x0b, 0x08, 0x00, 0x09, 0x00, 0x00, 0x00
        /*0020*/ 	.byte	0x00, 0x00, 0x00, 0x00


//--------------------- .nv.info._Z6kernelv       --------------------------
	.section	.nv.info._Z6kernelv,"",@"SHT_CUDA_INFO"
	.sectionflags	@""
	.align	4


	//----- nvinfo : EIATTR_CUDA_API_VERSION
	.align		4
        /*0000*/ 	.byte	0x04, 0x37
        /*0002*/ 	.short	(.L_7 - .L_6)
.L_6:
        /*0004*/ 	.word	0x00000082


	//----- nvinfo : EIATTR_SPARSE_MMA_MASK
	.align		4
.L_7:
        /*0008*/ 	.byte	0x03, 0x50
        /*000a*/ 	.short	0x0000


	//----- nvinfo : EIATTR_MAXREG_COUNT
	.align		4
        /*000c*/ 	.byte	0x03, 0x1b
        /*000e*/ 	.short	0x00ff


	//----- nvinfo : EIATTR_MERCURY_ISA_VERSION
	.align		4
        /*0010*/ 	.byte	0x03, 0x5f
        /*0012*/ 	.short	0x0101


	//----- nvinfo : EIATTR_VRC_CTA_INIT_COUNT
	.align		4
        /*0014*/ 	.byte	0x02, 0x4a
	.zero		1
	.zero		1


	//----- nvinfo : EIATTR_EXIT_INSTR_OFFSETS
	.align		4
        /*0018*/ 	.byte	0x04, 0x1c
        /*001a*/ 	.short	(.L_9 - .L_8)


	//   ....[0]....
.L_8:
        /*001c*/ 	.word	0x00003e90


	//----- nvinfo : EIATTR_SW_WAR
	.align		4
.L_9:
        /*0020*/ 	.byte	0x04, 0x36
        /*0022*/ 	.short	(.L_11 - .L_10)
.L_10:
        /*0024*/ 	.word	0x00000008
.L_11:


//--------------------- .nv.callgraph             --------------------------
	.section	.nv.callgraph,"",@"SHT_CUDA_CALLGRAPH"
	.align	4
	.sectionentsize	8
	.align		4
        /*0000*/ 	.word	0x00000000
	.align		4
        /*0004*/ 	.word	0xffffffff
	.align		4
        /*0008*/ 	.word	0x00000000
	.align		4
        /*000c*/ 	.word	0xfffffffe
	.align		4
        /*0010*/ 	.word	0x00000000
	.align		4
        /*0014*/ 	.word	0xfffffffd
	.align		4
        /*0018*/ 	.word	0x00000000
	.align		4
        /*001c*/ 	.word	0xfffffffc


//--------------------- .text._Z6kernelv          --------------------------
	.section	.text._Z6kernelv,"ax",@progbits
	.align	128
        .global         _Z6kernelv
        .type           _Z6kernelv,@function
        .size           _Z6kernelv,(.L_x_1 - _Z6kernelv)
        .other          _Z6kernelv,@"STO_CUDA_ENTRY STV_DEFAULT"
_Z6kernelv:
.text._Z6kernelv:
[----:B------:R-:W-:Y:S01]  /*0000*/  LDC R1, c[0x0][0x37c] ;  /* 0x0000df00ff017b82 */ /* 0x000fe20000000800 */
[----:B------:R-:W-:Y:S08]  /*0010*/  NANOSLEEP 0xf4240 ;  /* 0x000f42400000795d */ /* 0x000ff00003800000 */
        /* <DEDUP_REMOVED lines=998> */
[----:B------:R-:W-:Y:S05]  /*3e80*/  NANOSLEEP 0xf4240 ;  /* 0x000f42400000795d */ /* 0x000fea0003800000 */
[----:B------:R-:W-:Y:S05]  /*3e90*/  EXIT ;  /* 0x000000000000794d */ /* 0x000fea0003800000 */
.L_x_0:
[----:B------:R-:W-:-:S00]  /*3ea0*/  BRA `(.L_x_0) ;  /* 0xfffffffc00fc7947 */ /* 0x000fc0000383ffff */
[----:B------:R-:W-:-:S00]  /*3eb0*/  NOP ;  /* 0x0000000000007918 */ /* 0x000fc00000000000 */
        /* <DEDUP_REMOVED lines=12> */
.L_x_1:


//--------------------- .nv.shared.reserved.0     --------------------------
	.section	.nv.shared.reserved.0,"aw",@nobits
	.weak		__nv_reservedSMEM_offset_0_alias
	.size		__nv_reservedSMEM_offset_0_alias, 0, 64
	.other		__nv_reservedSMEM_offset_0_alias,@"STO_CUDA_RESERVED_SHARED STV_DEFAULT"
__nv_reservedSMEM_offset_0_alias:
	.zero		0
	.zero		64


//--------------------- .nv.constant0._Z6kernelv  --------------------------
	.section	.nv.constant0._Z6kernelv,"a",@progbits
	.sectionflags	@""
	.align	4
.nv.constant0._Z6kernelv:
	.zero		896


//--------------------- SYMBOLS --------------------------

	.type		.nv.reservedSmem.offset0,@object
	.size		.nv.reservedSmem.offset0,0x4
